	.headerflags	@"EF_CUDA_TEXMODE_UNIFIED EF_CUDA_64BIT_ADDRESS EF_CUDA_ACCELERATORS EF_CUDA_SM90 EF_CUDA_VIRTUAL_SM(EF_CUDA_SM90)"
	.elftype	@"ET_EXEC"


//--------------------- .nv.info                  --------------------------
	.section	.nv.info,"",@"SHT_CUDA_INFO"
	.align	4


	//----- nvinfo : EIATTR_REGCOUNT
	.align		4
        /*0000*/ 	.byte	0x04, 0x2f
        /*0002*/ 	.short	(.L_2 - .L_1)
	.align		4
.L_1:
        /*0004*/ 	.word	index@(triton_per_fused_abs_add_div_log_lt_mul_sub_sum_where_0)
        /*0008*/ 	.word	0x0000000d


	//----- nvinfo : EIATTR_MIN_STACK_SIZE
	.align		4
.L_2:
        /*000c*/ 	.byte	0x04, 0x12
        /*000e*/ 	.short	(.L_4 - .L_3)
	.align		4
.L_3:
        /*0010*/ 	.word	index@(triton_per_fused_abs_add_div_log_lt_mul_sub_sum_where_0)
        /*0014*/ 	.word	0x00000000


	//----- nvinfo : EIATTR_FRAME_SIZE
	.align		4
.L_4:
        /*0018*/ 	.byte	0x04, 0x11
        /*001a*/ 	.short	(.L_6 - .L_5)
	.align		4
.L_5:
        /*001c*/ 	.word	index@(triton_per_fused_abs_add_div_log_lt_mul_sub_sum_where_0)
        /*0020*/ 	.word	0x00000000


	//----- nvinfo : EIATTR_MIN_STACK_SIZE
	.align		4
.L_6:
        /*0024*/ 	.byte	0x04, 0x12
        /*0026*/ 	.short	(.L_8 - .L_7)
	.align		4
.L_7:
        /*0028*/ 	.word	index@(triton_per_fused_abs_add_div_log_lt_mul_sub_sum_where_0)
        /*002c*/ 	.word	0x00000000
.L_8:


//--------------------- .nv.info.triton_per_fused_abs_add_div_log_lt_mul_sub_sum_where_0 --------------------------
	.section	.nv.info.triton_per_fused_abs_add_div_log_lt_mul_sub_sum_where_0,"",@"SHT_CUDA_INFO"
	.sectionflags	@""
	.align	4


	//----- nvinfo : EIATTR_CUDA_API_VERSION
	.align		4
        /*0000*/ 	.byte	0x04, 0x37
        /*0002*/ 	.short	(.L_10 - .L_9)
.L_9:
        /*0004*/ 	.word	0x0000007c


	//----- nvinfo : EIATTR_KPARAM_INFO
	.align		4
.L_10:
        /*0008*/ 	.byte	0x04, 0x17
        /*000a*/ 	.short	(.L_12 - .L_11)
.L_11:
        /*000c*/ 	.word	0x00000000
        /*0010*/ 	.short	0x0004
        /*0012*/ 	.short	0x001c
        /*0014*/ 	.byte	0x00, 0xf0, 0x11, 0x00


	//----- nvinfo : EIATTR_KPARAM_INFO
	.align		4
.L_12:
        /*0018*/ 	.byte	0x04, 0x17
        /*001a*/ 	.short	(.L_14 - .L_13)
.L_13:
        /*001c*/ 	.word	0x00000000
        /*0020*/ 	.short	0x0003
        /*0022*/ 	.short	0x0018
        /*0024*/ 	.byte	0x00, 0xf0, 0x11, 0x00


	//----- nvinfo : EIATTR_KPARAM_INFO
	.align		4
.L_14:
        /*0028*/ 	.byte	0x04, 0x17
        /*002a*/ 	.short	(.L_16 - .L_15)
.L_15:
        /*002c*/ 	.word	0x00000000
        /*0030*/ 	.short	0x0002
        /*0032*/ 	.short	0x0010
        /*0034*/ 	.byte	0x00, 0xf4, 0x21, 0x00


	//----- nvinfo : EIATTR_KPARAM_INFO
	.align		4
.L_16:
        /*0038*/ 	.byte	0x04, 0x17
        /*003a*/ 	.short	(.L_18 - .L_17)
.L_17:
        /*003c*/ 	.word	0x00000000
        /*0040*/ 	.short	0x0001
        /*0042*/ 	.short	0x0008
        /*0044*/ 	.byte	0x00, 0xf4, 0x21, 0x00


	//----- nvinfo : EIATTR_KPARAM_INFO
	.align		4
.L_18:
        /*0048*/ 	.byte	0x04, 0x17
        /*004a*/ 	.short	(.L_20 - .L_19)
.L_19:
        /*004c*/ 	.word	0x00000000
        /*0050*/ 	.short	0x0000
        /*0052*/ 	.short	0x0000
        /*0054*/ 	.byte	0x00, 0xf4, 0x21, 0x00


	//----- nvinfo : EIATTR_SPARSE_MMA_MASK
	.align		4
.L_20:
        /*0058*/ 	.byte	0x03, 0x50
        /*005a*/ 	.short	0x0000


	//----- nvinfo : EIATTR_MAXREG_COUNT
	.align		4
        /*005c*/ 	.byte	0x03, 0x1b
        /*005e*/ 	.short	0x00ff


	//----- nvinfo : EIATTR_COOP_GROUP_MASK_REGIDS
	.align		4
        /*0060*/ 	.byte	0x04, 0x29
        /*0062*/ 	.short	(.L_22 - .L_21)


	//   ....[0]....
.L_21:
        /*0064*/ 	.word	0xffffffff


	//   ....[1]....
        /*0068*/ 	.word	0xffffffff


	//   ....[2]....
        /*006c*/ 	.word	0xffffffff


	//   ....[3]....
        /*0070*/ 	.word	0xffffffff


	//----- nvinfo : EIATTR_COOP_GROUP_INSTR_OFFSETS
	.align		4
.L_22:
        /*0074*/ 	.byte	0x04, 0x28
        /*0076*/ 	.short	(.L_24 - .L_23)


	//   ....[0]....
.L_23:
        /*0078*/ 	.word	0x000003a0


	//   ....[1]....
        /*007c*/ 	.word	0x000003d0


	//   ....[2]....
        /*0080*/ 	.word	0x000003f0


	//   ....[3]....
        /*0084*/ 	.word	0x00000420


	//----- nvinfo : EIATTR_EXIT_INSTR_OFFSETS
	.align		4
.L_24:
        /*0088*/ 	.byte	0x04, 0x1c
        /*008a*/ 	.short	(.L_26 - .L_25)


	//   ....[0]....
.L_25:
        /*008c*/ 	.word	0x00000450


	//   ....[1]....
        /*0090*/ 	.word	0x00000470


	//----- nvinfo : EIATTR_REQNTID
	.align		4
.L_26:
        /*0094*/ 	.byte	0x04, 0x10
        /*0096*/ 	.short	(.L_28 - .L_27)
.L_27:
        /*0098*/ 	.word	0x00000040
        /*009c*/ 	.word	0x00000001
        /*00a0*/ 	.word	0x00000001


	//----- nvinfo : EIATTR_CBANK_PARAM_SIZE
	.align		4
.L_28:
        /*00a4*/ 	.byte	0x03, 0x19
        /*00a6*/ 	.short	0x0020


	//----- nvinfo : EIATTR_PARAM_CBANK
	.align		4
        /*00a8*/ 	.byte	0x04, 0x0a
        /*00aa*/ 	.short	(.L_30 - .L_29)
	.align		4
.L_29:
        /*00ac*/ 	.word	index@(.nv.constant0.triton_per_fused_abs_add_div_log_lt_mul_sub_sum_where_0)
        /*00b0*/ 	.short	0x0210
        /*00b2*/ 	.short	0x0020


	//----- nvinfo : EIATTR_SW_WAR
	.align		4
.L_30:
        /*00b4*/ 	.byte	0x04, 0x36
        /*00b6*/ 	.short	(.L_32 - .L_31)
.L_31:
        /*00b8*/ 	.word	0x00000008
.L_32:


//--------------------- .nv.callgraph             --------------------------
	.section	.nv.callgraph,"",@"SHT_CUDA_CALLGRAPH"
	.align	4
	.sectionentsize	8
	.align		4
        /*0000*/ 	.word	0x00000000
	.align		4
        /*0004*/ 	.word	0xffffffff
	.align		4
        /*0008*/ 	.word	0x00000000
	.align		4
        /*000c*/ 	.word	0xfffffffe
	.align		4
        /*0010*/ 	.word	0x00000000
	.align		4
        /*0014*/ 	.word	0xfffffffd
	.align		4
        /*0018*/ 	.word	0x00000000
	.align		4
        /*001c*/ 	.word	0xfffffffc


//--------------------- .nv.constant4             --------------------------
	.section	.nv.constant4,"a",@progbits
	.align	8
	.align		8
.nv.constant4:
        /*0000*/ 	.dword	_$_str


//--------------------- .text.triton_per_fused_abs_add_div_log_lt_mul_sub_sum_where_0 --------------------------
	.section	.text.triton_per_fused_abs_add_div_log_lt_mul_sub_sum_where_0,"ax",@progbits
	.align	128
        .global         triton_per_fused_abs_add_div_log_lt_mul_sub_sum_where_0
        .type           triton_per_fused_abs_add_div_log_lt_mul_sub_sum_where_0,@function
        .size           triton_per_fused_abs_add_div_log_lt_mul_sub_sum_where_0,(.L_x_1 - triton_per_fused_abs_add_div_log_lt_mul_sub_sum_where_0)
        .other          triton_per_fused_abs_add_div_log_lt_mul_sub_sum_where_0,@"STO_CUDA_ENTRY STV_DEFAULT"
triton_per_fused_abs_add_div_log_lt_mul_sub_sum_where_0:
.text.triton_per_fused_abs_add_div_log_lt_mul_sub_sum_where_0:
[----:B------:R-:W0:Y:S02]  /*0000*/  LDC R1, c[0x0][0x28] ;  /* 0x00000a00ff017b82 */ /* 0x000e240000000800 */
[----:B------:R-:W1:Y:S01]  /*0010*/  S2R R0, SR_CTAID.X ;  /* 0x0000000000007919 */ /* 0x000e620000002500 */
[----:B------:R-:W2:Y:S01]  /*0020*/  LDC.64 R2, c[0x0][0x210] ;  /* 0x00008400ff027b82 */ /* 0x000ea20000000a00 */
[----:B------:R-:W-:Y:S01]  /*0030*/  ULDC.64 UR4, c[0x0][0x208] ;  /* 0x0000820000047ab9 */ /* 0x000fe20000000a00 */
[----:B------:R-:W3:Y:S06]  /*0040*/  S2R R8, SR_TID.X ;  /* 0x0000000000087919 */ /* 0x000eec0000002100 */
[----:B------:R-:W4:Y:S01]  /*0050*/  LDC.64 R4, c[0x0][0x218] ;  /* 0x00008600ff047b82 */ /* 0x000f220000000a00 */
[----:B-1----:R-:W-:-:S02]  /*0060*/  SHF.R.S32.HI R7, RZ, 0x1f, R0 ;  /* 0x0000001fff077819 */ /* 0x002fc40000011400 */
[----:B------:R-:W-:Y:S02]  /*0070*/  ISETP.GE.AND P0, PT, R0, 0x10, PT ;  /* 0x000000100000780c */ /* 0x000fe40003f06270 */
[----:B------:R-:W-:Y:S02]  /*0080*/  LEA.HI R7, R7, R0, RZ, 0x2 ;  /* 0x0000000007077211 */ /* 0x000fe400078f10ff */
[----:B---3--:R-:W-:Y:S02]  /*0090*/  SHF.L.U32 R6, R8, 0x2, RZ ;  /* 0x0000000208067819 */ /* 0x008fe400000006ff */
[C---:B------:R-:W-:Y:S02]  /*00a0*/  LOP3.LUT R9, R7.reuse, 0xfffffffc, RZ, 0xc0, !PT ;  /* 0xfffffffc07097812 */ /* 0x040fe400078ec0ff */
[----:B------:R-:W-:Y:S02]  /*00b0*/  LOP3.LUT R6, R6, 0x3c, RZ, 0xc0, !PT ;  /* 0x0000003c06067812 */ /* 0x000fe400078ec0ff */
[----:B------:R-:W-:-:S02]  /*00c0*/  SHF.L.U32 R7, R7, 0x4, RZ ;  /* 0x0000000407077819 */ /* 0x000fc400000006ff */
[----:B------:R-:W-:Y:S02]  /*00d0*/  IADD3 R6, R6, R0, -R9 ;  /* 0x0000000006067210 */ /* 0x000fe40007ffe809 */
[----:B------:R-:W-:-:S05]  /*00e0*/  LOP3.LUT R7, R7, 0xffffffc0, RZ, 0xc0, !PT ;  /* 0xffffffc007077812 */ /* 0x000fca00078ec0ff */
[----:B------:R-:W-:-:S04]  /*00f0*/  IMAD.IADD R7, R6, 0x1, R7 ;  /* 0x0000000106077824 */ /* 0x000fc800078e0207 */
[----:B--2---:R-:W-:-:S04]  /*0100*/  IMAD.WIDE R2, R7, 0x4, R2 ;  /* 0x0000000407027825 */ /* 0x004fc800078e0202 */
[----:B----4-:R-:W-:Y:S01]  /*0110*/  IMAD.WIDE R4, R7, 0x4, R4 ;  /* 0x0000000407047825 */ /* 0x010fe200078e0204 */
[----:B------:R-:W-:-:S06]  /*0120*/  CS2R R6, SRZ ;  /* 0x0000000000067805 */ /* 0x000fcc000001ff00 */
[----:B------:R-:W2:Y:S04]  /*0130*/  @!P0 LDG.E R6, desc[UR4][R2.64] ;  /* 0x0000000402068981 */ /* 0x000ea8000c1e1900 */
[----:B------:R1:W3:Y:S02]  /*0140*/  @!P0 LDG.E R7, desc[UR4][R4.64] ;  /* 0x0000000404078981 */ /* 0x0002e4000c1e1900 */
[----:B-1----:R-:W-:Y:S01]  /*0150*/  IMAD.MOV.U32 R4, RZ, RZ, 0x3e055027 ;  /* 0x3e055027ff047424 */ /* 0x002fe200078e00ff */
[----:B--2---:R-:W-:Y:S01]  /*0160*/  SEL R10, R6, RZ, !P0 ;  /* 0x000000ff060a7207 */ /* 0x004fe20004000000 */
[----:B------:R-:W-:Y:S01]  /*0170*/  HFMA2.MMA R6, -RZ, RZ, 2, 0 ;  /* 0x40000000ff067435 */ /* 0x000fe200000001ff */
[----:B---3--:R-:W-:-:S05]  /*0180*/  SEL R7, R7, RZ, !P0 ;  /* 0x000000ff07077207 */ /* 0x008fca0004000000 */
[----:B------:R-:W-:-:S04]  /*0190*/  FADD R9, R10, -R7 ;  /* 0x800000070a097221 */ /* 0x000fc80000000000 */
[----:B------:R-:W-:-:S05]  /*01a0*/  FFMA R6, |R9|, R6, 1 ;  /* 0x3f80000009067423 */ /* 0x000fca0000000206 */
[----:B------:R-:W-:-:S13]  /*01b0*/  FSETP.GEU.AND P1, PT, R6, 1.175494350822287508e-38, PT ;  /* 0x008000000600780b */ /* 0x000fda0003f2e000 */
[----:B------:R-:W-:-:S04]  /*01c0*/  @!P1 FMUL R6, R6, 8388608 ;  /* 0x4b00000006069820 */ /* 0x000fc80000400000 */
[C---:B------:R-:W-:Y:S01]  /*01d0*/  VIADD R7, R6.reuse, 0xc0d55555 ;  /* 0xc0d5555506077836 */ /* 0x040fe20000000000 */
[----:B------:R-:W-:-:S04]  /*01e0*/  ISETP.GE.U32.AND P2, PT, R6, 0x7f800000, PT ;  /* 0x7f8000000600780c */ /* 0x000fc80003f46070 */
[----:B------:R-:W-:-:S04]  /*01f0*/  LOP3.LUT R7, R7, 0xff800000, RZ, 0xc0, !PT ;  /* 0xff80000007077812 */ /* 0x000fc800078ec0ff */
[----:B------:R-:W-:Y:S02]  /*0200*/  IADD3 R2, R6, -R7, RZ ;  /* 0x8000000706027210 */ /* 0x000fe40007ffe0ff */
[----:B------:R-:W-:-:S03]  /*0210*/  I2FP.F32.S32 R7, R7 ;  /* 0x0000000700077245 */ /* 0x000fc60000201400 */
[----:B------:R-:W-:Y:S01]  /*0220*/  FADD R3, R2, -1 ;  /* 0xbf80000002037421 */ /* 0x000fe20000000000 */
[----:B------:R-:W-:-:S03]  /*0230*/  @P2 MOV R5, 0x7f800000 ;  /* 0x7f80000000052802 */ /* 0x000fc60000000f00 */
[----:B------:R-:W-:-:S04]  /*0240*/  FFMA.FTZ R2, R3, -R4, 0.14084610342979431152 ;  /* 0x3e1039f603027423 */ /* 0x000fc80000010804 */
[----:B------:R-:W-:-:S04]  /*0250*/  FFMA.FTZ R2, R3, R2, -0.12148627638816833496 ;  /* 0xbdf8cdcc03027423 */ /* 0x000fc80000010002 */
[----:B------:R-:W-:-:S04]  /*0260*/  FFMA.FTZ R2, R3, R2, 0.13980610668659210205 ;  /* 0x3e0f295503027423 */ /* 0x000fc80000010002 */
[----:B------:R-:W-:-:S04]  /*0270*/  FFMA.FTZ R2, R3, R2, -0.16684235632419586182 ;  /* 0xbe2ad8b903027423 */ /* 0x000fc80000010002 */
[----:B------:R-:W-:-:S04]  /*0280*/  FFMA.FTZ R2, R3, R2, 0.20012299716472625732 ;  /* 0x3e4ced0b03027423 */ /* 0x000fc80000010002 */
[----:B------:R-:W-:-:S04]  /*0290*/  FFMA.FTZ R2, R3, R2, -0.24999669194221496582 ;  /* 0xbe7fff2203027423 */ /* 0x000fc80000010002 */
[----:B------:R-:W-:-:S04]  /*02a0*/  FFMA.FTZ R2, R3, R2, 0.33333182334899902344 ;  /* 0x3eaaaa7803027423 */ /* 0x000fc80000010002 */
[----:B------:R-:W-:Y:S01]  /*02b0*/  FFMA.FTZ R4, R3, R2, -0.5 ;  /* 0xbf00000003047423 */ /* 0x000fe20000010002 */
[----:B------:R-:W-:Y:S02]  /*02c0*/  FSEL R2, RZ, -23, P1 ;  /* 0xc1b80000ff027808 */ /* 0x000fe40000800000 */
[----:B------:R-:W-:Y:S01]  /*02d0*/  FSETP.GEU.AND P1, PT, |R9|, 2, PT ;  /* 0x400000000900780b */ /* 0x000fe20003f2e200 */
[----:B------:R-:W-:Y:S02]  /*02e0*/  FMUL R4, R3, R4 ;  /* 0x0000000403047220 */ /* 0x000fe40000400000 */
[----:B------:R-:W-:Y:S02]  /*02f0*/  FFMA.FTZ R2, R7, 1.1920928955078125e-07, R2 ;  /* 0x3400000007027823 */ /* 0x000fe40000010002 */
[----:B------:R-:W-:-:S04]  /*0300*/  FFMA.FTZ R3, R3, R4, R3 ;  /* 0x0000000403037223 */ /* 0x000fc80000010003 */
[----:B------:R-:W-:Y:S01]  /*0310*/  FFMA.FTZ R2, R2, 0.69314718246459960938, R3 ;  /* 0x3f31721802027823 */ /* 0x000fe20000010003 */
[----:B------:R-:W-:Y:S01]  /*0320*/  HFMA2.MMA R3, -RZ, RZ, 2.8125, 0 ;  /* 0x41a00000ff037435 */ /* 0x000fe200000001ff */
[C---:B------:R-:W-:Y:S01]  /*0330*/  @P2 FFMA.FTZ R2, R6.reuse, R5, +INF ;  /* 0x7f80000006022423 */ /* 0x040fe20000010005 */
[----:B------:R-:W-:-:S08]  /*0340*/  FSETP.NEU.AND P2, PT, R6, RZ, PT ;  /* 0x000000ff0600720b */ /* 0x000fd00003f4d000 */
[----:B------:R-:W-:-:S05]  /*0350*/  FFMA R2, R2, R3, -30.18875885009765625 ;  /* 0xc1f1829402027423 */ /* 0x000fca0000000003 */
[----:B------:R-:W-:-:S04]  /*0360*/  FSEL R2, R2, -INF , P2 ;  /* 0xff80000002027808 */ /* 0x000fc80001000000 */
[----:B------:R-:W-:-:S04]  /*0370*/  FSEL R2, |R9|, R2, !P1 ;  /* 0x0000000209027208 */ /* 0x000fc80004800200 */
[----:B------:R-:W-:Y:S02]  /*0380*/  FSEL R4, R2, RZ, !P0 ;  /* 0x000000ff02047208 */ /* 0x000fe40004000000 */
[----:B------:R-:W-:-:S03]  /*0390*/  LOP3.LUT P0, RZ, R8, 0x3f, RZ, 0xc0, !PT ;  /* 0x0000003f08ff7812 */ /* 0x000fc6000780c0ff */
[----:B------:R-:W1:Y:S01]  /*03a0*/  SHFL.BFLY PT, R3, R4, 0x8, 0x1f ;  /* 0x0d001f0004037f89 */ /* 0x000e6200000e0000 */
[----:B------:R-:W-:Y:S01]  /*03b0*/  ISETP.LT.AND P0, PT, R0, 0x10, !P0 ;  /* 0x000000100000780c */ /* 0x000fe20004701270 */
[----:B-1----:R-:W-:-:S05]  /*03c0*/  FADD R5, R4, R3 ;  /* 0x0000000304057221 */ /* 0x002fca0000000000 */
[----:B------:R-:W1:Y:S02]  /*03d0*/  SHFL.BFLY PT, R2, R5, 0x4, 0x1f ;  /* 0x0c801f0005027f89 */ /* 0x000e6400000e0000 */
[----:B-1----:R-:W-:-:S05]  /*03e0*/  FADD R6, R5, R2 ;  /* 0x0000000205067221 */ /* 0x002fca0000000000 */
[----:B------:R-:W1:Y:S02]  /*03f0*/  SHFL.BFLY PT, R3, R6, 0x2, 0x1f ;  /* 0x0c401f0006037f89 */ /* 0x000e6400000e0000 */
[----:B-1----:R-:W-:Y:S02]  /*0400*/  FADD R7, R6, R3 ;  /* 0x0000000306077221 */ /* 0x002fe40000000000 */
[----:B------:R-:W1:Y:S03]  /*0410*/  LDC.64 R2, c[0x0][0x220] ;  /* 0x00008800ff027b82 */ /* 0x000e660000000a00 */
[----:B------:R-:W2:Y:S01]  /*0420*/  SHFL.BFLY PT, R10, R7, 0x1, 0x1f ;  /* 0x0c201f00070a7f89 */ /* 0x000ea200000e0000 */
[----:B-1----:R-:W-:-:S04]  /*0430*/  IMAD.WIDE R2, R0, 0x4, R2 ;  /* 0x0000000400027825 */ /* 0x002fc800078e0202 */
[----:B--2---:R-:W-:Y:S01]  /*0440*/  FADD R9, R7, R10 ;  /* 0x0000000a07097221 */ /* 0x004fe20000000000 */
[----:B------:R-:W-:Y:S06]  /*0450*/  @!P0 EXIT ;  /* 0x000000000000894d */ /* 0x000fec0003800000 */
[----:B------:R-:W-:Y:S01]  /*0460*/  STG.E desc[UR4][R2.64], R9 ;  /* 0x0000000902007986 */ /* 0x000fe2000c101904 */
[----:B------:R-:W-:Y:S05]  /*0470*/  EXIT ;  /* 0x000000000000794d */ /* 0x000fea0003800000 */
.L_x_0:
[----:B------:R-:W-:-:S00]  /*0480*/  BRA `(.L_x_0) ;  /* 0xfffffffc00fc7947 */ /* 0x000fc0000383ffff */
[----:B------:R-:W-:-:S00]  /*0490*/  NOP ;  /* 0x0000000000007918 */ /* 0x000fc00000000000 */
        /* <DEDUP_REMOVED lines=14> */
.L_x_1:


//--------------------- .nv.global.init           --------------------------
	.section	.nv.global.init,"aw",@progbits
.nv.global.init:
	.type		_$_str,@object
	.size		_$_str,(.L_0 - _$_str)
_$_str:
        /*0000*/ 	.byte	0x5f, 0x5f, 0x43, 0x55, 0x44, 0x41, 0x5f, 0x46, 0x54, 0x5a, 0x00
.L_0:


//--------------------- .nv.constant0.triton_per_fused_abs_add_div_log_lt_mul_sub_sum_where_0 --------------------------
	.section	.nv.constant0.triton_per_fused_abs_add_div_log_lt_mul_sub_sum_where_0,"a",@progbits
	.sectionflags	@""
	.align	4
.nv.constant0.triton_per_fused_abs_add_div_log_lt_mul_sub_sum_where_0:
	.zero		560
